//
// Generated by NVIDIA NVVM Compiler
//
// Compiler Build ID: CL-36424714
// Cuda compilation tools, release 13.0, V13.0.88
// Based on NVVM 20.0.0
//

.version 9.0
.target sm_100
.address_size 64

	// .globl	_Z11nearestNodePfPiS0_i

.visible .entry _Z11nearestNodePfPiS0_i(
	.param .u64 .ptr .align 1 _Z11nearestNodePfPiS0_i_param_0,
	.param .u64 .ptr .align 1 _Z11nearestNodePfPiS0_i_param_1,
	.param .u64 .ptr .align 1 _Z11nearestNodePfPiS0_i_param_2,
	.param .u32 _Z11nearestNodePfPiS0_i_param_3
)
{
	.reg .pred 	%p<16>;
	.reg .b32 	%r<56>;
	.reg .b32 	%f<29>;
	.reg .b64 	%rd<21>;

	ld.param.u64 	%rd12, [_Z11nearestNodePfPiS0_i_param_0];
	ld.param.u64 	%rd13, [_Z11nearestNodePfPiS0_i_param_1];
	ld.param.u64 	%rd11, [_Z11nearestNodePfPiS0_i_param_2];
	ld.param.u32 	%r26, [_Z11nearestNodePfPiS0_i_param_3];
	cvta.to.global.u64 	%rd1, %rd12;
	cvta.to.global.u64 	%rd2, %rd13;
	setp.lt.s32 	%p1, %r26, 1;
	mov.b32 	%r44, -1;
	@%p1 bra 	$L__BB0_17;
	and.b32  	%r1, %r26, 3;
	setp.lt.u32 	%p2, %r26, 4;
	mov.f32 	%f22, 0f47C35000;
	mov.b32 	%r44, -1;
	mov.b32 	%r52, 0;
	@%p2 bra 	$L__BB0_12;
	and.b32  	%r52, %r26, 2147483644;
	mov.f32 	%f22, 0f47C35000;
	mov.b32 	%r44, -1;
	mov.b32 	%r42, 0;
$L__BB0_3:
	mul.wide.u32 	%rd14, %r42, 4;
	add.s64 	%rd3, %rd1, %rd14;
	ld.global.f32 	%f2, [%rd3];
	setp.geu.f32 	%p3, %f2, %f22;
	add.s64 	%rd4, %rd2, %rd14;
	@%p3 bra 	$L__BB0_5;
	ld.global.u32 	%r33, [%rd4];
	setp.eq.s32 	%p4, %r33, 1;
	selp.f32 	%f22, %f22, %f2, %p4;
	selp.b32 	%r44, %r44, %r42, %p4;
$L__BB0_5:
	ld.global.f32 	%f5, [%rd3+4];
	setp.geu.f32 	%p5, %f5, %f22;
	@%p5 bra 	$L__BB0_7;
	add.s32 	%r34, %r42, 1;
	ld.global.u32 	%r35, [%rd4+4];
	setp.eq.s32 	%p6, %r35, 1;
	selp.f32 	%f22, %f22, %f5, %p6;
	selp.b32 	%r44, %r44, %r34, %p6;
$L__BB0_7:
	ld.global.f32 	%f8, [%rd3+8];
	setp.geu.f32 	%p7, %f8, %f22;
	@%p7 bra 	$L__BB0_9;
	add.s32 	%r36, %r42, 2;
	ld.global.u32 	%r37, [%rd4+8];
	setp.eq.s32 	%p8, %r37, 1;
	selp.f32 	%f22, %f22, %f8, %p8;
	selp.b32 	%r44, %r44, %r36, %p8;
$L__BB0_9:
	ld.global.f32 	%f11, [%rd3+12];
	setp.geu.f32 	%p9, %f11, %f22;
	@%p9 bra 	$L__BB0_11;
	add.s32 	%r38, %r42, 3;
	ld.global.u32 	%r39, [%rd4+12];
	setp.eq.s32 	%p10, %r39, 1;
	selp.f32 	%f22, %f22, %f11, %p10;
	selp.b32 	%r44, %r44, %r38, %p10;
$L__BB0_11:
	add.s32 	%r42, %r42, 4;
	setp.ne.s32 	%p11, %r42, %r52;
	@%p11 bra 	$L__BB0_3;
$L__BB0_12:
	setp.eq.s32 	%p12, %r1, 0;
	@%p12 bra 	$L__BB0_17;
	mul.wide.u32 	%rd15, %r52, 4;
	add.s64 	%rd20, %rd2, %rd15;
	add.s64 	%rd19, %rd1, %rd15;
	neg.s32 	%r51, %r1;
$L__BB0_14:
	.pragma "nounroll";
	ld.global.f32 	%f16, [%rd19];
	setp.geu.f32 	%p13, %f16, %f22;
	@%p13 bra 	$L__BB0_16;
	ld.global.u32 	%r40, [%rd20];
	setp.eq.s32 	%p14, %r40, 1;
	selp.f32 	%f22, %f22, %f16, %p14;
	selp.b32 	%r44, %r44, %r52, %p14;
$L__BB0_16:
	add.s32 	%r52, %r52, 1;
	add.s64 	%rd20, %rd20, 4;
	add.s64 	%rd19, %rd19, 4;
	add.s32 	%r51, %r51, 1;
	setp.ne.s32 	%p15, %r51, 0;
	@%p15 bra 	$L__BB0_14;
$L__BB0_17:
	cvta.to.global.u64 	%rd16, %rd11;
	st.global.u32 	[%rd16], %r44;
	mul.wide.s32 	%rd17, %r44, 4;
	add.s64 	%rd18, %rd2, %rd17;
	mov.b32 	%r41, 1;
	st.global.u32 	[%rd18], %r41;
	ret;

}
	// .globl	_Z8cudasyncPfS_PiS0_S0_
.visible .entry _Z8cudasyncPfS_PiS0_S0_(
	.param .u64 .ptr .align 1 _Z8cudasyncPfS_PiS0_S0__param_0,
	.param .u64 .ptr .align 1 _Z8cudasyncPfS_PiS0_S0__param_1,
	.param .u64 .ptr .align 1 _Z8cudasyncPfS_PiS0_S0__param_2,
	.param .u64 .ptr .align 1 _Z8cudasyncPfS_PiS0_S0__param_3,
	.param .u64 .ptr .align 1 _Z8cudasyncPfS_PiS0_S0__param_4
)
{
	.reg .pred 	%p<4>;
	.reg .b32 	%r<8>;
	.reg .b32 	%f<5>;
	.reg .b64 	%rd<21>;

	ld.param.u64 	%rd5, [_Z8cudasyncPfS_PiS0_S0__param_0];
	ld.param.u64 	%rd6, [_Z8cudasyncPfS_PiS0_S0__param_1];
	ld.param.u64 	%rd3, [_Z8cudasyncPfS_PiS0_S0__param_2];
	ld.param.u64 	%rd4, [_Z8cudasyncPfS_PiS0_S0__param_3];
	ld.param.u64 	%rd7, [_Z8cudasyncPfS_PiS0_S0__param_4];
	cvta.to.global.u64 	%rd1, %rd6;
	cvta.to.global.u64 	%rd8, %rd5;
	cvta.to.global.u64 	%rd9, %rd7;
	mov.u32 	%r3, %ctaid.x;
	mov.u32 	%r4, %ntid.x;
	mov.u32 	%r5, %tid.x;
	mad.lo.s32 	%r1, %r3, %r4, %r5;
	ld.global.u32 	%r2, [%rd9];
	mad.lo.s32 	%r6, %r2, 400, %r1;
	mul.wide.s32 	%rd10, %r6, 4;
	add.s64 	%rd11, %rd8, %rd10;
	ld.global.f32 	%f2, [%rd11];
	mul.wide.s32 	%rd12, %r2, 4;
	add.s64 	%rd13, %rd1, %rd12;
	ld.global.f32 	%f3, [%rd13];
	add.f32 	%f1, %f2, %f3;
	setp.eq.f32 	%p1, %f2, 0f00000000;
	@%p1 bra 	$L__BB1_4;
	cvta.to.global.u64 	%rd14, %rd4;
	mul.wide.s32 	%rd15, %r1, 4;
	add.s64 	%rd16, %rd14, %rd15;
	ld.global.u32 	%r7, [%rd16];
	setp.eq.s32 	%p2, %r7, 1;
	@%p2 bra 	$L__BB1_4;
	add.s64 	%rd2, %rd1, %rd15;
	ld.global.f32 	%f4, [%rd2];
	setp.geu.f32 	%p3, %f1, %f4;
	@%p3 bra 	$L__BB1_4;
	st.global.f32 	[%rd2], %f1;
	cvta.to.global.u64 	%rd18, %rd3;
	add.s64 	%rd20, %rd18, %rd15;
	st.global.u32 	[%rd20], %r2;
$L__BB1_4:
	bar.sync 	0;
	ret;

}


// ===== COMPILED SASS (sm_100) =====

	.target	sm_100

	.elftype	@"ET_EXEC"


//--------------------- .note.nv.tkinfo           --------------------------
	.section	.note.nv.tkinfo,"",@"SHT_NOTE"
	.sectionflags	@"SHF_NOTE_NV_TKINFO"
	.tkinfo
        /*0018*/ 	.word	0x00000002
        /*0030*/ 	.string	""
        /*0030*/ 	.string	"ptxas"
        /*0030*/ 	.string	"Cuda compilation tools, release 13.0, V13.0.88"
        /*0030*/ 	.string	"Build cuda_13.0.r13.0/compiler.36424714_0"
        /*0030*/ 	.string	"-arch sm_100 -m 64 "



//--------------------- .note.nv.cuinfo           --------------------------
	.section	.note.nv.cuinfo,"",@"SHT_NOTE"
	.sectionflags	@"SHF_NOTE_NV_CUINFO"
        /*0018*/ 	.short	0x0002
        /*001a*/ 	.short	0x0064
        /*001c*/ 	.short	0x0082
	.zero		2


//--------------------- .nv.info                  --------------------------
	.section	.nv.info,"",@"SHT_CUDA_INFO"
	.align	4


	//----- nvinfo : EIATTR_REGCOUNT
	.align		4
        /*0000*/ 	.byte	0x04, 0x2f
        /*0002*/ 	.short	(.L_1 - .L_0)
	.align		4
.L_0:
        /*0004*/ 	.word	index@(_Z11nearestNodePfPiS0_i)
        /*0008*/ 	.word	0x00000020


	//----- nvinfo : EIATTR_FRAME_SIZE
	.align		4
.L_1:
        /*000c*/ 	.byte	0x04, 0x11
        /*000e*/ 	.short	(.L_3 - .L_2)
	.align		4
.L_2:
        /*0010*/ 	.word	index@(_Z11nearestNodePfPiS0_i)
        /*0014*/ 	.word	0x00000000


	//----- nvinfo : EIATTR_REGCOUNT
	.align		4
.L_3:
        /*0018*/ 	.byte	0x04, 0x2f
        /*001a*/ 	.short	(.L_5 - .L_4)
	.align		4
.L_4:
        /*001c*/ 	.word	index@(_Z8cudasyncPfS_PiS0_S0_)
        /*0020*/ 	.word	0x00000012


	//----- nvinfo : EIATTR_FRAME_SIZE
	.align		4
.L_5:
        /*0024*/ 	.byte	0x04, 0x11
        /*0026*/ 	.short	(.L_7 - .L_6)
	.align		4
.L_6:
        /*0028*/ 	.word	index@(_Z8cudasyncPfS_PiS0_S0_)
        /*002c*/ 	.word	0x00000000


	//----- nvinfo : EIATTR_MIN_STACK_SIZE
	.align		4
.L_7:
        /*0030*/ 	.byte	0x04, 0x12
        /*0032*/ 	.short	(.L_9 - .L_8)
	.align		4
.L_8:
        /*0034*/ 	.word	index@(_Z8cudasyncPfS_PiS0_S0_)
        /*0038*/ 	.word	0x00000000


	//----- nvinfo : EIATTR_MIN_STACK_SIZE
	.align		4
.L_9:
        /*003c*/ 	.byte	0x04, 0x12
        /*003e*/ 	.short	(.L_11 - .L_10)
	.align		4
.L_10:
        /*0040*/ 	.word	index@(_Z11nearestNodePfPiS0_i)
        /*0044*/ 	.word	0x00000000
.L_11:


//--------------------- .nv.compat                --------------------------
	.section	.nv.compat,"",@"SHT_CUDA_COMPAT_INFO"
	.align	4
        /*0000*/ 	.byte	0x02, 0x09, 0x00, 0x00, 0x02, 0x02, 0x01, 0x00, 0x02, 0x05, 0x05, 0x00, 0x03, 0x07, 0x01, 0x01
        /*0010*/ 	.byte	0x02, 0x03, 0x00, 0x00, 0x02, 0x06, 0x01, 0x00, 0x04, 0x0b, 0x08, 0x00, 0x09, 0x00, 0x00, 0x00
        /*0020*/ 	.byte	0x00, 0x00, 0x00, 0x00


//--------------------- .nv.info._Z8cudasyncPfS_PiS0_S0_ --------------------------
	.section	.nv.info._Z8cudasyncPfS_PiS0_S0_,"",@"SHT_CUDA_INFO"
	.sectionflags	@""
	.align	4


	//----- nvinfo : EIATTR_CUDA_API_VERSION
	.align		4
        /*0000*/ 	.byte	0x04, 0x37
        /*0002*/ 	.short	(.L_13 - .L_12)
.L_12:
        /*0004*/ 	.word	0x00000082


	//----- nvinfo : EIATTR_KPARAM_INFO
	.align		4
.L_13:
        /*0008*/ 	.byte	0x04, 0x17
        /*000a*/ 	.short	(.L_15 - .L_14)
.L_14:
        /*000c*/ 	.word	0x00000000
        /*0010*/ 	.short	0x0004
        /*0012*/ 	.short	0x0020
        /*0014*/ 	.byte	0x00, 0xf5, 0x21, 0x00


	//----- nvinfo : EIATTR_KPARAM_INFO
	.align		4
.L_15:
        /*0018*/ 	.byte	0x04, 0x17
        /*001a*/ 	.short	(.L_17 - .L_16)
.L_16:
        /*001c*/ 	.word	0x00000000
        /*0020*/ 	.short	0x0003
        /*0022*/ 	.short	0x0018
        /*0024*/ 	.byte	0x00, 0xf5, 0x21, 0x00


	//----- nvinfo : EIATTR_KPARAM_INFO
	.align		4
.L_17:
        /*0028*/ 	.byte	0x04, 0x17
        /*002a*/ 	.short	(.L_19 - .L_18)
.L_18:
        /*002c*/ 	.word	0x00000000
        /*0030*/ 	.short	0x0002
        /*0032*/ 	.short	0x0010
        /*0034*/ 	.byte	0x00, 0xf5, 0x21, 0x00


	//----- nvinfo : EIATTR_KPARAM_INFO
	.align		4
.L_19:
        /*0038*/ 	.byte	0x04, 0x17
        /*003a*/ 	.short	(.L_21 - .L_20)
.L_20:
        /*003c*/ 	.word	0x00000000
        /*0040*/ 	.short	0x0001
        /*0042*/ 	.short	0x0008
        /*0044*/ 	.byte	0x00, 0xf5, 0x21, 0x00


	//----- nvinfo : EIATTR_KPARAM_INFO
	.align		4
.L_21:
        /*0048*/ 	.byte	0x04, 0x17
        /*004a*/ 	.short	(.L_23 - .L_22)
.L_22:
        /*004c*/ 	.word	0x00000000
        /*0050*/ 	.short	0x0000
        /*0052*/ 	.short	0x0000
        /*0054*/ 	.byte	0x00, 0xf5, 0x21, 0x00


	//----- nvinfo : EIATTR_SPARSE_MMA_MASK
	.align		4
.L_23:
        /*0058*/ 	.byte	0x03, 0x50
        /*005a*/ 	.short	0x0000


	//----- nvinfo : EIATTR_MAXREG_COUNT
	.align		4
        /*005c*/ 	.byte	0x03, 0x1b
        /*005e*/ 	.short	0x00ff


	//----- nvinfo : EIATTR_NUM_BARRIERS
	.align		4
        /*0060*/ 	.byte	0x02, 0x4c
        /*0062*/ 	.byte	0x01
	.zero		1


	//----- nvinfo : EIATTR_MERCURY_ISA_VERSION
	.align		4
        /*0064*/ 	.byte	0x03, 0x5f
        /*0066*/ 	.short	0x0101


	//----- nvinfo : EIATTR_VRC_CTA_INIT_COUNT
	.align		4
        /*0068*/ 	.byte	0x02, 0x4a
	.zero		1
	.zero		1


	//----- nvinfo : EIATTR_EXIT_INSTR_OFFSETS
	.align		4
        /*006c*/ 	.byte	0x04, 0x1c
        /*006e*/ 	.short	(.L_25 - .L_24)


	//   ....[0]....
.L_24:
        /*0070*/ 	.word	0x00000210


	//----- nvinfo : EIATTR_CRS_STACK_SIZE
	.align		4
.L_25:
        /*0074*/ 	.byte	0x04, 0x1e
        /*0076*/ 	.short	(.L_27 - .L_26)
.L_26:
        /*0078*/ 	.word	0x00000000


	//----- nvinfo : EIATTR_CBANK_PARAM_SIZE
	.align		4
.L_27:
        /*007c*/ 	.byte	0x03, 0x19
        /*007e*/ 	.short	0x0028


	//----- nvinfo : EIATTR_PARAM_CBANK
	.align		4
        /*0080*/ 	.byte	0x04, 0x0a
        /*0082*/ 	.short	(.L_29 - .L_28)
	.align		4
.L_28:
        /*0084*/ 	.word	index@(.nv.constant0._Z8cudasyncPfS_PiS0_S0_)
        /*0088*/ 	.short	0x0380
        /*008a*/ 	.short	0x0028


	//----- nvinfo : EIATTR_SW_WAR
	.align		4
.L_29:
        /*008c*/ 	.byte	0x04, 0x36
        /*008e*/ 	.short	(.L_31 - .L_30)
.L_30:
        /*0090*/ 	.word	0x00000008
.L_31:


//--------------------- .nv.info._Z11nearestNodePfPiS0_i --------------------------
	.section	.nv.info._Z11nearestNodePfPiS0_i,"",@"SHT_CUDA_INFO"
	.sectionflags	@""
	.align	4


	//----- nvinfo : EIATTR_CUDA_API_VERSION
	.align		4
        /*0000*/ 	.byte	0x04, 0x37
        /*0002*/ 	.short	(.L_33 - .L_32)
.L_32:
        /*0004*/ 	.word	0x00000082


	//----- nvinfo : EIATTR_KPARAM_INFO
	.align		4
.L_33:
        /*0008*/ 	.byte	0x04, 0x17
        /*000a*/ 	.short	(.L_35 - .L_34)
.L_34:
        /*000c*/ 	.word	0x00000000
        /*0010*/ 	.short	0x0003
        /*0012*/ 	.short	0x0018
        /*0014*/ 	.byte	0x00, 0xf0, 0x11, 0x00


	//----- nvinfo : EIATTR_KPARAM_INFO
	.align		4
.L_35:
        /*0018*/ 	.byte	0x04, 0x17
        /*001a*/ 	.short	(.L_37 - .L_36)
.L_36:
        /*001c*/ 	.word	0x00000000
        /*0020*/ 	.short	0x0002
        /*0022*/ 	.short	0x0010
        /*0024*/ 	.byte	0x00, 0xf5, 0x21, 0x00


	//----- nvinfo : EIATTR_KPARAM_INFO
	.align		4
.L_37:
        /*0028*/ 	.byte	0x04, 0x17
        /*002a*/ 	.short	(.L_39 - .L_38)
.L_38:
        /*002c*/ 	.word	0x00000000
        /*0030*/ 	.short	0x0001
        /*0032*/ 	.short	0x0008
        /*0034*/ 	.byte	0x00, 0xf5, 0x21, 0x00


	//----- nvinfo : EIATTR_KPARAM_INFO
	.align		4
.L_39:
        /*0038*/ 	.byte	0x04, 0x17
        /*003a*/ 	.short	(.L_41 - .L_40)
.L_40:
        /*003c*/ 	.word	0x00000000
        /*0040*/ 	.short	0x0000
        /*0042*/ 	.short	0x0000
        /*0044*/ 	.byte	0x00, 0xf5, 0x21, 0x00


	//----- nvinfo : EIATTR_SPARSE_MMA_MASK
	.align		4
.L_41:
        /*0048*/ 	.byte	0x03, 0x50
        /*004a*/ 	.short	0x0000


	//----- nvinfo : EIATTR_MAXREG_COUNT
	.align		4
        /*004c*/ 	.byte	0x03, 0x1b
        /*004e*/ 	.short	0x00ff


	//----- nvinfo : EIATTR_MERCURY_ISA_VERSION
	.align		4
        /*0050*/ 	.byte	0x03, 0x5f
        /*0052*/ 	.short	0x0101


	//----- nvinfo : EIATTR_VRC_CTA_INIT_COUNT
	.align		4
        /*0054*/ 	.byte	0x02, 0x4a
	.zero		1
	.zero		1


	//----- nvinfo : EIATTR_EXIT_INSTR_OFFSETS
	.align		4
        /*0058*/ 	.byte	0x04, 0x1c
        /*005a*/ 	.short	(.L_43 - .L_42)


	//   ....[0]....
.L_42:
        /*005c*/ 	.word	0x000011d0


	//----- nvinfo : EIATTR_CBANK_PARAM_SIZE
	.align		4
.L_43:
        /*0060*/ 	.byte	0x03, 0x19
        /*0062*/ 	.short	0x001c


	//----- nvinfo : EIATTR_PARAM_CBANK
	.align		4
        /*0064*/ 	.byte	0x04, 0x0a
        /*0066*/ 	.short	(.L_45 - .L_44)
	.align		4
.L_44:
        /*0068*/ 	.word	index@(.nv.constant0._Z11nearestNodePfPiS0_i)
        /*006c*/ 	.short	0x0380
        /*006e*/ 	.short	0x001c


	//----- nvinfo : EIATTR_SW_WAR
	.align		4
.L_45:
        /*0070*/ 	.byte	0x04, 0x36
        /*0072*/ 	.short	(.L_47 - .L_46)
.L_46:
        /*0074*/ 	.word	0x00000008
.L_47:


//--------------------- .nv.callgraph             --------------------------
	.section	.nv.callgraph,"",@"SHT_CUDA_CALLGRAPH"
	.align	4
	.sectionentsize	8
	.align		4
        /*0000*/ 	.word	0x00000000
	.align		4
        /*0004*/ 	.word	0xffffffff
	.align		4
        /*0008*/ 	.word	0x00000000
	.align		4
        /*000c*/ 	.word	0xfffffffe
	.align		4
        /*0010*/ 	.word	0x00000000
	.align		4
        /*0014*/ 	.word	0xfffffffd
	.align		4
        /*0018*/ 	.word	0x00000000
	.align		4
        /*001c*/ 	.word	0xfffffffc


//--------------------- .text._Z8cudasyncPfS_PiS0_S0_ --------------------------
	.section	.text._Z8cudasyncPfS_PiS0_S0_,"ax",@progbits
	.align	128
        .global         _Z8cudasyncPfS_PiS0_S0_
        .type           _Z8cudasyncPfS_PiS0_S0_,@function
        .size           _Z8cudasyncPfS_PiS0_S0_,(.L_x_11 - _Z8cudasyncPfS_PiS0_S0_)
        .other          _Z8cudasyncPfS_PiS0_S0_,@"STO_CUDA_ENTRY STV_DEFAULT"
_Z8cudasyncPfS_PiS0_S0_:
.text._Z8cudasyncPfS_PiS0_S0_:
[----:B------:R-:W-:Y:S08]  /*0000*/  LDC R1, c[0x0][0x37c] ;  /* 0x0000df00ff017b82 */ /* 0x000ff00000000800 */
[----:B------:R-:W0:Y:S01]  /*0010*/  LDC.64 R4, c[0x0][0x3a0] ;  /* 0x0000e800ff047b82 */ /* 0x000e220000000a00 */
[----:B------:R-:W0:Y:S01]  /*0020*/  LDCU.64 UR4, c[0x0][0x358] ;  /* 0x00006b00ff0477ac */ /* 0x000e220008000a00 */
[----:B------:R-:W1:Y:S06]  /*0030*/  S2R R0, SR_TID.X ;  /* 0x0000000000007919 */ /* 0x000e6c0000002100 */
[----:B------:R-:W1:Y:S08]  /*0040*/  S2UR UR6, SR_CTAID.X ;  /* 0x00000000000679c3 */ /* 0x000e700000002500 */
[----:B------:R-:W1:Y:S01]  /*0050*/  LDC R11, c[0x0][0x360] ;  /* 0x0000d800ff0b7b82 */ /* 0x000e620000000800 */
[----:B0-----:R-:W2:Y:S07]  /*0060*/  LDG.E R13, desc[UR4][R4.64] ;  /* 0x00000004040d7981 */ /* 0x001eae000c1e1900 */
[----:B------:R-:W0:Y:S08]  /*0070*/  LDC.64 R6, c[0x0][0x380] ;  /* 0x0000e000ff067b82 */ /* 0x000e300000000a00 */
[----:B------:R-:W3:Y:S01]  /*0080*/  LDC.64 R2, c[0x0][0x388] ;  /* 0x0000e200ff027b82 */ /* 0x000ee20000000a00 */
[----:B-1----:R-:W-:-:S04]  /*0090*/  IMAD R11, R11, UR6, R0 ;  /* 0x000000060b0b7c24 */ /* 0x002fc8000f8e0200 */
[----:B--2---:R-:W-:-:S04]  /*00a0*/  IMAD R9, R13, 0x190, R11 ;  /* 0x000001900d097824 */ /* 0x004fc800078e020b */
[----:B0-----:R-:W-:-:S06]  /*00b0*/  IMAD.WIDE R6, R9, 0x4, R6 ;  /* 0x0000000409067825 */ /* 0x001fcc00078e0206 */
[----:B------:R-:W2:Y:S01]  /*00c0*/  LDG.E R6, desc[UR4][R6.64] ;  /* 0x0000000406067981 */ /* 0x000ea2000c1e1900 */
[----:B---3--:R-:W-:-:S06]  /*00d0*/  IMAD.WIDE R8, R13, 0x4, R2 ;  /* 0x000000040d087825 */ /* 0x008fcc00078e0202 */
[----:B------:R-:W3:Y:S01]  /*00e0*/  LDG.E R9, desc[UR4][R8.64] ;  /* 0x0000000408097981 */ /* 0x000ee2000c1e1900 */
[----:B------:R-:W-:Y:S01]  /*00f0*/  BSSY.RECONVERGENT B0, `(.L_x_0) ;  /* 0x0000010000007945 */ /* 0x000fe20003800200 */
[C---:B--2---:R-:W-:Y:S01]  /*0100*/  FSETP.NEU.AND P0, PT, R6.reuse, RZ, PT ;  /* 0x000000ff0600720b */ /* 0x044fe20003f0d000 */
[----:B---3--:R-:W-:-:S12]  /*0110*/  FADD R15, R6, R9 ;  /* 0x00000009060f7221 */ /* 0x008fd80000000000 */
[----:B------:R-:W-:Y:S05]  /*0120*/  @!P0 BRA `(.L_x_1) ;  /* 0x0000000000308947 */ /* 0x000fea0003800000 */
[----:B------:R-:W0:Y:S02]  /*0130*/  LDC.64 R4, c[0x0][0x398] ;  /* 0x0000e600ff047b82 */ /* 0x000e240000000a00 */
[----:B0-----:R-:W-:-:S06]  /*0140*/  IMAD.WIDE R4, R11, 0x4, R4 ;  /* 0x000000040b047825 */ /* 0x001fcc00078e0204 */
[----:B------:R-:W2:Y:S02]  /*0150*/  LDG.E R4, desc[UR4][R4.64] ;  /* 0x0000000404047981 */ /* 0x000ea4000c1e1900 */
[----:B--2---:R-:W-:-:S13]  /*0160*/  ISETP.NE.AND P0, PT, R4, 0x1, PT ;  /* 0x000000010400780c */ /* 0x004fda0003f05270 */
[----:B------:R-:W-:Y:S05]  /*0170*/  @!P0 BRA `(.L_x_1) ;  /* 0x00000000001c8947 */ /* 0x000fea0003800000 */
[----:B------:R-:W-:-:S05]  /*0180*/  IMAD.WIDE R2, R11, 0x4, R2 ;  /* 0x000000040b027825 */ /* 0x000fca00078e0202 */
[----:B------:R-:W2:Y:S02]  /*0190*/  LDG.E R0, desc[UR4][R2.64] ;  /* 0x0000000402007981 */ /* 0x000ea4000c1e1900 */
[----:B--2---:R-:W-:-:S13]  /*01a0*/  FSETP.GEU.AND P0, PT, R15, R0, PT ;  /* 0x000000000f00720b */ /* 0x004fda0003f0e000 */
[----:B------:R-:W0:Y:S01]  /*01b0*/  @!P0 LDC.64 R4, c[0x0][0x390] ;  /* 0x0000e400ff048b82 */ /* 0x000e220000000a00 */
[----:B------:R1:W-:Y:S01]  /*01c0*/  @!P0 STG.E desc[UR4][R2.64], R15 ;  /* 0x0000000f02008986 */ /* 0x0003e2000c101904 */
[----:B0-----:R-:W-:-:S05]  /*01d0*/  @!P0 IMAD.WIDE R4, R11, 0x4, R4 ;  /* 0x000000040b048825 */ /* 0x001fca00078e0204 */
[----:B------:R1:W-:Y:S02]  /*01e0*/  @!P0 STG.E desc[UR4][R4.64], R13 ;  /* 0x0000000d04008986 */ /* 0x0003e4000c101904 */
.L_x_1:
[----:B------:R-:W-:Y:S05]  /*01f0*/  BSYNC.RECONVERGENT B0 ;  /* 0x0000000000007941 */ /* 0x000fea0003800200 */
.L_x_0:
[----:B------:R-:W-:Y:S06]  /*0200*/  BAR.SYNC.DEFER_BLOCKING 0x0 ;  /* 0x0000000000007b1d */ /* 0x000fec0000010000 */
[----:B------:R-:W-:Y:S05]  /*0210*/  EXIT ;  /* 0x000000000000794d */ /* 0x000fea0003800000 */
.L_x_2:
[----:B------:R-:W-:-:S00]  /*0220*/  BRA `(.L_x_2) ;  /* 0xfffffffc00fc7947 */ /* 0x000fc0000383ffff */
[----:B------:R-:W-:-:S00]  /*0230*/  NOP ;  /* 0x0000000000007918 */ /* 0x000fc00000000000 */
        /* <DEDUP_REMOVED lines=12> */
.L_x_11:


//--------------------- .text._Z11nearestNodePfPiS0_i --------------------------
	.section	.text._Z11nearestNodePfPiS0_i,"ax",@progbits
	.align	128
        .global         _Z11nearestNodePfPiS0_i
        .type           _Z11nearestNodePfPiS0_i,@function
        .size           _Z11nearestNodePfPiS0_i,(.L_x_12 - _Z11nearestNodePfPiS0_i)
        .other          _Z11nearestNodePfPiS0_i,@"STO_CUDA_ENTRY STV_DEFAULT"
_Z11nearestNodePfPiS0_i:
.text._Z11nearestNodePfPiS0_i:
[----:B------:R-:W-:Y:S01]  /*0000*/  LDC R1, c[0x0][0x37c] ;  /* 0x0000df00ff017b82 */ /* 0x000fe20000000800 */
[----:B------:R-:W0:Y:S01]  /*0010*/  LDCU UR5, c[0x0][0x398] ;  /* 0x00007300ff0577ac */ /* 0x000e220008000800 */
[----:B------:R-:W-:Y:S01]  /*0020*/  IMAD.MOV.U32 R10, RZ, RZ, -0x1 ;  /* 0xffffffffff0a7424 */ /* 0x000fe200078e00ff */
[----:B------:R-:W1:Y:S01]  /*0030*/  LDCU.64 UR6, c[0x0][0x358] ;  /* 0x00006b00ff0677ac */ /* 0x000e620008000a00 */
[----:B0-----:R-:W-:-:S09]  /*0040*/  UISETP.GE.AND UP0, UPT, UR5, 0x1, UPT ;  /* 0x000000010500788c */ /* 0x001fd2000bf06270 */
[----:B-1----:R-:W-:Y:S05]  /*0050*/  BRA.U !UP0, `(.L_x_3) ;  /* 0x0000001108447547 */ /* 0x002fea000b800000 */
[----:B------:R-:W-:Y:S01]  /*0060*/  UISETP.GE.U32.AND UP0, UPT, UR5, 0x4, UPT ;  /* 0x000000040500788c */ /* 0x000fe2000bf06070 */
[----:B------:R-:W-:Y:S01]  /*0070*/  IMAD.MOV.U32 R0, RZ, RZ, 0x47c35000 ;  /* 0x47c35000ff007424 */ /* 0x000fe200078e00ff */
[----:B------:R-:W-:Y:S01]  /*0080*/  ULOP3.LUT UR4, UR5, 0x3, URZ, 0xc0, !UPT ;  /* 0x0000000305047892 */ /* 0x000fe2000f8ec0ff */
[----:B------:R-:W-:Y:S02]  /*0090*/  IMAD.MOV.U32 R10, RZ, RZ, -0x1 ;  /* 0xffffffffff0a7424 */ /* 0x000fe400078e00ff */
[----:B------:R-:W-:-:S04]  /*00a0*/  IMAD.MOV.U32 R11, RZ, RZ, RZ ;  /* 0x000000ffff0b7224 */ /* 0x000fc800078e00ff */
[----:B------:R-:W-:Y:S05]  /*00b0*/  BRA.U !UP0, `(.L_x_4) ;  /* 0x0000000d08bc7547 */ /* 0x000fea000b800000 */
[----:B------:R-:W0:Y:S01]  /*00c0*/  LDC.64 R2, c[0x0][0x380] ;  /* 0x0000e000ff027b82 */ /* 0x000e220000000a00 */
[----:B------:R-:W-:Y:S01]  /*00d0*/  ULOP3.LUT UR5, UR5, 0x7ffffffc, URZ, 0xc0, !UPT ;  /* 0x7ffffffc05057892 */ /* 0x000fe2000f8ec0ff */
[----:B------:R-:W-:Y:S02]  /*00e0*/  IMAD.MOV.U32 R0, RZ, RZ, 0x47c35000 ;  /* 0x47c35000ff007424 */ /* 0x000fe400078e00ff */
[----:B------:R-:W-:Y:S01]  /*00f0*/  IMAD.MOV.U32 R10, RZ, RZ, -0x1 ;  /* 0xffffffffff0a7424 */ /* 0x000fe200078e00ff */
[----:B------:R-:W-:Y:S01]  /*0100*/  UISETP.GT.AND UP0, UPT, UR5, URZ, UPT ;  /* 0x000000ff0500728c */ /* 0x000fe2000bf04270 */
[----:B------:R-:W-:Y:S02]  /*0110*/  IMAD.MOV.U32 R13, RZ, RZ, RZ ;  /* 0x000000ffff0d7224 */ /* 0x000fe400078e00ff */
[----:B------:R-:W1:Y:S01]  /*0120*/  LDC.64 R4, c[0x0][0x388] ;  /* 0x0000e200ff047b82 */ /* 0x000e620000000a00 */
[----:B------:R-:W-:-:S05]  /*0130*/  IMAD.U32 R11, RZ, RZ, UR5 ;  /* 0x00000005ff0b7e24 */ /* 0x000fca000f8e00ff */
[----:B------:R-:W-:Y:S05]  /*0140*/  BRA.U !UP0, `(.L_x_5) ;  /* 0x0000000d08187547 */ /* 0x000fea000b800000 */
[----:B------:R-:W-:Y:S01]  /*0150*/  IMAD.IADD R6, R11, 0x1, -R13 ;  /* 0x000000010b067824 */ /* 0x000fe200078e0a0d */
[----:B------:R-:W-:-:S04]  /*0160*/  PLOP3.LUT P0, PT, PT, PT, PT, 0x80, 0x8 ;  /* 0x000000000008781c */ /* 0x000fc80003f0f070 */
[----:B------:R-:W-:-:S13]  /*0170*/  ISETP.GT.AND P1, PT, R6, 0xc, PT ;  /* 0x0000000c0600780c */ /* 0x000fda0003f24270 */
[----:B------:R-:W-:Y:S05]  /*0180*/  @!P1 BRA `(.L_x_6) ;  /* 0x0000000400f89947 */ /* 0x000fea0003800000 */
[----:B------:R-:W2:Y:S01]  /*0190*/  LDC.64 R6, c[0x0][0x380] ;  /* 0x0000e000ff067b82 */ /* 0x000ea20000000a00 */
[----:B------:R-:W-:Y:S01]  /*01a0*/  PLOP3.LUT P0, PT, PT, PT, PT, 0x8, 0x80 ;  /* 0x000000000080781c */ /* 0x000fe20003f0e170 */
[----:B------:R-:W-:-:S06]  /*01b0*/  VIADD R12, R11, 0xfffffff4 ;  /* 0xfffffff40b0c7836 */ /* 0x000fcc0000000000 */
[----:B------:R-:W3:Y:S06]  /*01c0*/  LDC.64 R8, c[0x0][0x388] ;  /* 0x0000e200ff087b82 */ /* 0x000eec0000000a00 */
.L_x_7:
[----:B--2---:R-:W-:-:S05]  /*01d0*/  IMAD.WIDE.U32 R14, R13, 0x4, R6 ;  /* 0x000000040d0e7825 */ /* 0x004fca00078e0006 */
[----:B------:R-:W2:Y:S01]  /*01e0*/  LDG.E R17, desc[UR6][R14.64] ;  /* 0x000000060e117981 */ /* 0x000ea2000c1e1900 */
[----:B---3--:R-:W-:-:S03]  /*01f0*/  IMAD.WIDE.U32 R18, R13, 0x4, R8 ;  /* 0x000000040d127825 */ /* 0x008fc600078e0008 */
[----:B------:R-:W3:Y:S04]  /*0200*/  LDG.E R21, desc[UR6][R14.64+0x4] ;  /* 0x000004060e157981 */ /* 0x000ee8000c1e1900 */
[----:B------:R-:W4:Y:S01]  /*0210*/  LDG.E R25, desc[UR6][R14.64+0xc] ;  /* 0x00000c060e197981 */ /* 0x000f22000c1e1900 */
[----:B--2---:R-:W-:-:S13]  /*0220*/  FSETP.GEU.AND P6, PT, R17, R0, PT ;  /* 0x000000001100720b */ /* 0x004fda0003fce000 */
[----:B------:R-:W2:Y:S02]  /*0230*/  @!P6 LDG.E R16, desc[UR6][R18.64] ;  /* 0x000000061210e981 */ /* 0x000ea4000c1e1900 */
[----:B--2---:R-:W-:-:S04]  /*0240*/  @!P6 ISETP.NE.AND P5, PT, R16, 0x1, PT ;  /* 0x000000011000e80c */ /* 0x004fc80003fa5270 */
[----:B------:R-:W-:Y:S02]  /*0250*/  @!P6 FSEL R0, R0, R17, !P5 ;  /* 0x000000110000e208 */ /* 0x000fe40006800000 */
[----:B------:R-:W2:Y:S02]  /*0260*/  LDG.E R17, desc[UR6][R14.64+0x8] ;  /* 0x000008060e117981 */ /* 0x000ea4000c1e1900 */
[----:B---3--:R-:W-:-:S13]  /*0270*/  FSETP.GEU.AND P1, PT, R21, R0, PT ;  /* 0x000000001500720b */ /* 0x008fda0003f2e000 */
[----:B------:R-:W3:Y:S02]  /*0280*/  @!P1 LDG.E R20, desc[UR6][R18.64+0x4] ;  /* 0x0000040612149981 */ /* 0x000ee4000c1e1900 */
[----:B---3--:R-:W-:-:S04]  /*0290*/  @!P1 ISETP.NE.AND P2, PT, R20, 0x1, PT ;  /* 0x000000011400980c */ /* 0x008fc80003f45270 */
[----:B------:R-:W-:-:S04]  /*02a0*/  @!P1 FSEL R0, R0, R21, !P2 ;  /* 0x0000001500009208 */ /* 0x000fc80005000000 */
[----:B--2---:R-:W-:-:S13]  /*02b0*/  FSETP.GEU.AND P2, PT, R17, R0, PT ;  /* 0x000000001100720b */ /* 0x004fda0003f4e000 */
[----:B------:R-:W2:Y:S01]  /*02c0*/  @!P2 LDG.E R21, desc[UR6][R18.64+0x8] ;  /* 0x000008061215a981 */ /* 0x000ea2000c1e1900 */
[----:B------:R-:W-:Y:S01]  /*02d0*/  VIADD R23, R13, 0x4 ;  /* 0x000000040d177836 */ /* 0x000fe20000000000 */
[----:B--2---:R-:W-:-:S04]  /*02e0*/  @!P2 ISETP.NE.AND P3, PT, R21, 0x1, PT ;  /* 0x000000011500a80c */ /* 0x004fc80003f65270 */
[----:B------:R-:W-:-:S04]  /*02f0*/  @!P2 FSEL R0, R0, R17, !P3 ;  /* 0x000000110000a208 */ /* 0x000fc80005800000 */
[----:B----4-:R-:W-:Y:S01]  /*0300*/  FSETP.GEU.AND P3, PT, R25, R0, PT ;  /* 0x000000001900720b */ /* 0x010fe20003f6e000 */
[----:B------:R-:W-:-:S05]  /*0310*/  IMAD.WIDE.U32 R16, R23, 0x4, R6 ;  /* 0x0000000417107825 */ /* 0x000fca00078e0006 */
[----:B------:R-:W2:Y:S07]  /*0320*/  LDG.E R27, desc[UR6][R16.64] ;  /* 0x00000006101b7981 */ /* 0x000eae000c1e1900 */
[----:B------:R-:W3:Y:S01]  /*0330*/  @!P3 LDG.E R24, desc[UR6][R18.64+0xc] ;  /* 0x00000c061218b981 */ /* 0x000ee2000c1e1900 */
[----:B------:R-:W-:Y:S01]  /*0340*/  IMAD.WIDE.U32 R14, R23, 0x4, R8 ;  /* 0x00000004170e7825 */ /* 0x000fe200078e0008 */
[----:B------:R-:W-:Y:S02]  /*0350*/  @!P6 SEL R10, R10, R13, !P5 ;  /* 0x0000000d0a0ae207 */ /* 0x000fe40006800000 */
[----:B------:R-:W4:Y:S01]  /*0360*/  LDG.E R19, desc[UR6][R16.64+0x8] ;  /* 0x0000080610137981 */ /* 0x000f22000c1e1900 */
[----:B---3--:R-:W-:-:S04]  /*0370*/  @!P3 ISETP.NE.AND P4, PT, R24, 0x1, PT ;  /* 0x000000011800b80c */ /* 0x008fc80003f85270 */
[----:B------:R-:W-:Y:S02]  /*0380*/  @!P3 FSEL R0, R0, R25, !P4 ;  /* 0x000000190000b208 */ /* 0x000fe40006000000 */
[----:B------:R-:W3:Y:S02]  /*0390*/  LDG.E R25, desc[UR6][R16.64+0x4] ;  /* 0x0000040610197981 */ /* 0x000ee4000c1e1900 */
[----:B--2---:R-:W-:-:S13]  /*03a0*/  FSETP.GEU.AND P4, PT, R27, R0, PT ;  /* 0x000000001b00720b */ /* 0x004fda0003f8e000 */
[----:B------:R-:W2:Y:S01]  /*03b0*/  @!P4 LDG.E R22, desc[UR6][R14.64] ;  /* 0x000000060e16c981 */ /* 0x000ea2000c1e1900 */
[----:B------:R-:W-:-:S13]  /*03c0*/  ISETP.NE.AND P6, PT, R20, 0x1, !P1 ;  /* 0x000000011400780c */ /* 0x000fda0004fc5270 */
[----:B------:R-:W-:Y:S01]  /*03d0*/  @P6 VIADD R10, R13, 0x1 ;  /* 0x000000010d0a6836 */ /* 0x000fe20000000000 */
[----:B--2---:R-:W-:-:S04]  /*03e0*/  @!P4 ISETP.NE.AND P5, PT, R22, 0x1, PT ;  /* 0x000000011600c80c */ /* 0x004fc80003fa5270 */
[----:B------:R-:W-:-:S04]  /*03f0*/  @!P4 FSEL R0, R0, R27, !P5 ;  /* 0x0000001b0000c208 */ /* 0x000fc80006800000 */
[----:B---3--:R-:W-:-:S13]  /*0400*/  FSETP.GEU.AND P6, PT, R25, R0, PT ;  /* 0x000000001900720b */ /* 0x008fda0003fce000 */
[----:B------:R-:W2:Y:S01]  /*0410*/  @!P6 LDG.E R20, desc[UR6][R14.64+0x4] ;  /* 0x000004060e14e981 */ /* 0x000ea2000c1e1900 */
[----:B------:R-:W-:-:S13]  /*0420*/  ISETP.NE.AND P1, PT, R21, 0x1, !P2 ;  /* 0x000000011500780c */ /* 0x000fda0005725270 */
[----:B------:R-:W-:Y:S01]  /*0430*/  @P1 VIADD R10, R13, 0x2 ;  /* 0x000000020d0a1836 */ /* 0x000fe20000000000 */
[----:B--2---:R-:W-:-:S04]  /*0440*/  @!P6 ISETP.NE.AND P1, PT, R20, 0x1, PT ;  /* 0x000000011400e80c */ /* 0x004fc80003f25270 */
[----:B------:R-:W-:Y:S02]  /*0450*/  @!P6 FSEL R0, R0, R25, !P1 ;  /* 0x000000190000e208 */ /* 0x000fe40004800000 */
[----:B------:R-:W2:Y:S02]  /*0460*/  LDG.E R25, desc[UR6][R16.64+0xc] ;  /* 0x00000c0610197981 */ /* 0x000ea4000c1e1900 */
[----:B----4-:R-:W-:-:S13]  /*0470*/  FSETP.GEU.AND P1, PT, R19, R0, PT ;  /* 0x000000001300720b */ /* 0x010fda0003f2e000 */
[----:B------:R-:W3:Y:S01]  /*0480*/  @!P1 LDG.E R22, desc[UR6][R14.64+0x8] ;  /* 0x000008060e169981 */ /* 0x000ee2000c1e1900 */
[----:B------:R-:W-:-:S13]  /*0490*/  ISETP.NE.AND P2, PT, R24, 0x1, !P3 ;  /* 0x000000011800780c */ /* 0x000fda0005f45270 */
[C---:B------:R-:W-:Y:S02]  /*04a0*/  @P2 VIADD R10, R13.reuse, 0x3 ;  /* 0x000000030d0a2836 */ /* 0x040fe40000000000 */
[----:B------:R-:W-:Y:S01]  /*04b0*/  VIADD R21, R13, 0x8 ;  /* 0x000000080d157836 */ /* 0x000fe20000000000 */
[----:B---3--:R-:W-:-:S04]  /*04c0*/  @!P1 ISETP.NE.AND P2, PT, R22, 0x1, PT ;  /* 0x000000011600980c */ /* 0x008fc80003f45270 */
[----:B------:R-:W-:-:S04]  /*04d0*/  @!P1 FSEL R0, R0, R19, !P2 ;  /* 0x0000001300009208 */ /* 0x000fc80005000000 */
[----:B--2---:R-:W-:Y:S01]  /*04e0*/  FSETP.GEU.AND P2, PT, R25, R0, PT ;  /* 0x000000001900720b */ /* 0x004fe20003f4e000 */
[----:B------:R-:W-:-:S05]  /*04f0*/  IMAD.WIDE.U32 R18, R21, 0x4, R6 ;  /* 0x0000000415127825 */ /* 0x000fca00078e0006 */
[----:B------:R-:W2:Y:S01]  /*0500*/  LDG.E R27, desc[UR6][R18.64] ;  /* 0x00000006121b7981 */ /* 0x000ea2000c1e1900 */
[----:B------:R-:W-:-:S03]  /*0510*/  IMAD.WIDE.U32 R16, R21, 0x4, R8 ;  /* 0x0000000415107825 */ /* 0x000fc600078e0008 */
[----:B------:R-:W3:Y:S04]  /*0520*/  LDG.E R29, desc[UR6][R18.64+0x4] ;  /* 0x00000406121d7981 */ /* 0x000ee8000c1e1900 */
[----:B------:R-:W4:Y:S01]  /*0530*/  @!P2 LDG.E R24, desc[UR6][R14.64+0xc] ;  /* 0x00000c060e18a981 */ /* 0x000f22000c1e1900 */
[----:B------:R-:W-:-:S03]  /*0540*/  @!P4 SEL R10, R10, R23, !P5 ;  /* 0x000000170a0ac207 */ /* 0x000fc60006800000 */
[----:B------:R-:W5:Y:S01]  /*0550*/  LDG.E R15, desc[UR6][R18.64+0x8] ;  /* 0x00000806120f7981 */ /* 0x000f62000c1e1900 */
[----:B----4-:R-:W-:-:S04]  /*0560*/  @!P2 ISETP.NE.AND P3, PT, R24, 0x1, PT ;  /* 0x000000011800a80c */ /* 0x010fc80003f65270 */
[----:B------:R-:W-:-:S04]  /*0570*/  @!P2 FSEL R0, R0, R25, !P3 ;  /* 0x000000190000a208 */ /* 0x000fc80005800000 */
[----:B--2---:R-:W-:-:S13]  /*0580*/  FSETP.GEU.AND P3, PT, R27, R0, PT ;  /* 0x000000001b00720b */ /* 0x004fda0003f6e000 */
[----:B------:R-:W2:Y:S01]  /*0590*/  @!P3 LDG.E R25, desc[UR6][R16.64] ;  /* 0x000000061019b981 */ /* 0x000ea2000c1e1900 */
[----:B------:R-:W-:-:S13]  /*05a0*/  ISETP.NE.AND P5, PT, R20, 0x1, !P6 ;  /* 0x000000011400780c */ /* 0x000fda00077a5270 */
[----:B------:R-:W-:Y:S01]  /*05b0*/  @P5 VIADD R10, R13, 0x5 ;  /* 0x000000050d0a5836 */ /* 0x000fe20000000000 */
[----:B--2---:R-:W-:Y:S02]  /*05c0*/  @!P3 ISETP.NE.AND P4, PT, R25, 0x1, PT ;  /* 0x000000011900b80c */ /* 0x004fe40003f85270 */
[----:B------:R-:W-:Y:S01]  /*05d0*/  ISETP.NE.AND P6, PT, R22, 0x1, !P1 ;  /* 0x000000011600780c */ /* 0x000fe20004fc5270 */
[----:B------:R-:W2:Y:S01]  /*05e0*/  LDG.E R25, desc[UR6][R18.64+0xc] ;  /* 0x00000c0612197981 */ /* 0x000ea2000c1e1900 */
[----:B------:R-:W-:-:S04]  /*05f0*/  @!P3 FSEL R0, R0, R27, !P4 ;  /* 0x0000001b0000b208 */ /* 0x000fc80006000000 */
[----:B---3--:R-:W-:-:S13]  /*0600*/  FSETP.GEU.AND P5, PT, R29, R0, PT ;  /* 0x000000001d00720b */ /* 0x008fda0003fae000 */
[----:B------:R-:W3:Y:S01]  /*0610*/  @!P5 LDG.E R20, desc[UR6][R16.64+0x4] ;  /* 0x000004061014d981 */ /* 0x000ee2000c1e1900 */
[----:B------:R-:W-:Y:S01]  /*0620*/  @P6 VIADD R10, R13, 0x6 ;  /* 0x000000060d0a6836 */ /* 0x000fe20000000000 */
[----:B---3--:R-:W-:-:S04]  /*0630*/  @!P5 ISETP.NE.AND P6, PT, R20, 0x1, PT ;  /* 0x000000011400d80c */ /* 0x008fc80003fc5270 */
[----:B------:R-:W-:-:S04]  /*0640*/  @!P5 FSEL R0, R0, R29, !P6 ;  /* 0x0000001d0000d208 */ /* 0x000fc80007000000 */
[----:B-----5:R-:W-:-:S13]  /*0650*/  FSETP.GEU.AND P6, PT, R15, R0, PT ;  /* 0x000000000f00720b */ /* 0x020fda0003fce000 */
        /* <DEDUP_REMOVED lines=11> */
[----:B------:R-:W4:Y:S02]  /*0710*/  @!P1 LDG.E R24, desc[UR6][R16.64+0xc] ;  /* 0x00000c0610189981 */ /* 0x000f24000c1e1900 */
[----:B----4-:R-:W-:-:S04]  /*0720*/  @!P1 ISETP.NE.AND P2, PT, R24, 0x1, PT ;  /* 0x000000011800980c */ /* 0x010fc80003f45270 */
[----:B------:R-:W-:-:S04]  /*0730*/  @!P1 FSEL R0, R0, R25, !P2 ;  /* 0x0000001900009208 */ /* 0x000fc80005000000 */
[----:B--2---:R-:W-:-:S13]  /*0740*/  FSETP.GEU.AND P2, PT, R27, R0, PT ;  /* 0x000000001b00720b */ /* 0x004fda0003f4e000 */
[----:B------:R-:W2:Y:S01]  /*0750*/  @!P2 LDG.E R25, desc[UR6][R18.64] ;  /* 0x000000061219a981 */ /* 0x000ea2000c1e1900 */
[----:B------:R-:W-:Y:S02]  /*0760*/  @!P3 SEL R10, R10, R21, !P4 ;  /* 0x000000150a0ab207 */ /* 0x000fe40006000000 */
[----:B------:R-:W-:Y:S01]  /*0770*/  ISETP.NE.AND P3, PT, R20, 0x1, !P5 ;  /* 0x000000011400780c */ /* 0x000fe20006f65270 */
[----:B------:R-:W4:-:S12]  /*0780*/  LDG.E R21, desc[UR6][R14.64+0x8] ;  /* 0x000008060e157981 */ /* 0x000f18000c1e1900 */
        /* <DEDUP_REMOVED lines=10> */
[----:B----4-:R-:W-:-:S13]  /*0830*/  FSETP.GEU.AND P5, PT, R21, R0, PT ;  /* 0x000000001500720b */ /* 0x010fda0003fae000 */
[----:B------:R-:W3:Y:S01]  /*0840*/  @!P5 LDG.E R17, desc[UR6][R18.64+0x8] ;  /* 0x000008061211d981 */ /* 0x000ee2000c1e1900 */
[----:B------:R-:W-:-:S13]  /*0850*/  ISETP.NE.AND P6, PT, R24, 0x1, !P1 ;  /* 0x000000011800780c */ /* 0x000fda0004fc5270 */
[----:B------:R-:W-:Y:S01]  /*0860*/  @P6 VIADD R10, R13, 0xb ;  /* 0x0000000b0d0a6836 */ /* 0x000fe20000000000 */
[----:B---3--:R-:W-:-:S04]  /*0870*/  @!P5 ISETP.NE.AND P6, PT, R17, 0x1, PT ;  /* 0x000000011100d80c */ /* 0x008fc80003fc5270 */
[----:B------:R-:W-:-:S04]  /*0880*/  @!P5 FSEL R0, R0, R21, !P6 ;  /* 0x000000150000d208 */ /* 0x000fc80007000000 */
[----:B--2---:R-:W-:-:S13]  /*0890*/  FSETP.GEU.AND P6, PT, R25, R0, PT ;  /* 0x000000001900720b */ /* 0x004fda0003fce000 */
[----:B------:R-:W2:Y:S01]  /*08a0*/  @!P6 LDG.E R20, desc[UR6][R18.64+0xc] ;  /* 0x00000c061214e981 */ /* 0x000ea2000c1e1900 */
[----:B------:R-:W-:Y:S02]  /*08b0*/  ISETP.NE.AND P1, PT, R16, 0x1, !P3 ;  /* 0x000000011000780c */ /* 0x000fe40005f25270 */
[----:B------:R-:W-:Y:S02]  /*08c0*/  @!P2 SEL R10, R10, R23, !P4 ;  /* 0x000000170a0aa207 */ /* 0x000fe40006000000 */
[----:B------:R-:W-:-:S09]  /*08d0*/  ISETP.NE.AND P2, PT, R17, 0x1, !P5 ;  /* 0x000000011100780c */ /* 0x000fd20006f45270 */
[----:B------:R-:W-:-:S04]  /*08e0*/  @P1 VIADD R10, R13, 0xd ;  /* 0x0000000d0d0a1836 */ /* 0x000fc80000000000 */
[----:B------:R-:W-:Y:S01]  /*08f0*/  @P2 VIADD R10, R13, 0xe ;  /* 0x0000000e0d0a2836 */ /* 0x000fe20000000000 */
[----:B--2---:R-:W-:-:S13]  /*0900*/  ISETP.NE.AND P1, PT, R20, 0x1, !P6 ;  /* 0x000000011400780c */ /* 0x004fda0007725270 */
[C---:B------:R-:W-:Y:S02]  /*0910*/  @P1 VIADD R10, R13.reuse, 0xf ;  /* 0x0000000f0d0a1836 */ /* 0x040fe40000000000 */
[----:B------:R-:W-:-:S05]  /*0920*/  VIADD R13, R13, 0x10 ;  /* 0x000000100d0d7836 */ /* 0x000fca0000000000 */
[----:B------:R-:W-:Y:S02]  /*0930*/  ISETP.GE.AND P2, PT, R13, R12, PT ;  /* 0x0000000c0d00720c */ /* 0x000fe40003f46270 */
[----:B------:R-:W-:-:S04]  /*0940*/  @!P6 ISETP.NE.AND P1, PT, R20, 0x1, PT ;  /* 0x000000011400e80c */ /* 0x000fc80003f25270 */
[----:B------:R-:W-:-:S07]  /*0950*/  @!P6 FSEL R0, R0, R25, !P1 ;  /* 0x000000190000e208 */ /* 0x000fce0004800000 */
[----:B------:R-:W-:Y:S05]  /*0960*/  @!P2 BRA `(.L_x_7) ;  /* 0xfffffff80018a947 */ /* 0x000fea000383ffff */
.L_x_6:
[----:B------:R-:W-:-:S05]  /*0970*/  IMAD.IADD R6, R11, 0x1, -R13 ;  /* 0x000000010b067824 */ /* 0x000fca00078e0a0d */
[----:B------:R-:W-:-:S13]  /*0980*/  ISETP.GT.AND P1, PT, R6, 0x4, PT ;  /* 0x000000040600780c */ /* 0x000fda0003f24270 */
[----:B------:R-:W-:Y:S05]  /*0990*/  @!P1 BRA `(.L_x_8) ;  /* 0x0000000000fc9947 */ /* 0x000fea0003800000 */
[----:B------:R-:W2:Y:S08]  /*09a0*/  LDC.64 R8, c[0x0][0x380] ;  /* 0x0000e000ff087b82 */ /* 0x000eb00000000a00 */
[----:B------:R-:W3:Y:S01]  /*09b0*/  LDC.64 R6, c[0x0][0x388] ;  /* 0x0000e200ff067b82 */ /* 0x000ee20000000a00 */
[----:B--2---:R-:W-:-:S05]  /*09c0*/  IMAD.WIDE.U32 R16, R13, 0x4, R8 ;  /* 0x000000040d107825 */ /* 0x004fca00078e0008 */
[----:B------:R-:W2:Y:S01]  /*09d0*/  LDG.E R19, desc[UR6][R16.64] ;  /* 0x0000000610137981 */ /* 0x000ea2000c1e1900 */
[----:B---3--:R-:W-:-:S03]  /*09e0*/  IMAD.WIDE.U32 R14, R13, 0x4, R6 ;  /* 0x000000040d0e7825 */ /* 0x008fc600078e0006 */
[----:B------:R-:W3:Y:S01]  /*09f0*/  LDG.E R21, desc[UR6][R16.64+0x4] ;  /* 0x0000040610157981 */ /* 0x000ee2000c1e1900 */
        /* <DEDUP_REMOVED lines=8> */
[----:B------:R-:W-:Y:S02]  /*0a80*/  @!P1 FSEL R0, R0, R21, !P0 ;  /* 0x0000001500009208 */ /* 0x000fe40004000000 */
[----:B------:R-:W3:Y:S02]  /*0a90*/  LDG.E R21, desc[UR6][R16.64+0xc] ;  /* 0x00000c0610157981 */ /* 0x000ee4000c1e1900 */
[----:B--2---:R-:W-:-:S13]  /*0aa0*/  FSETP.GEU.AND P0, PT, R19, R0, PT ;  /* 0x000000001300720b */ /* 0x004fda0003f0e000 */
[----:B------:R-:W2:Y:S02]  /*0ab0*/  @!P0 LDG.E R12, desc[UR6][R14.64+0x8] ;  /* 0x000008060e0c8981 */ /* 0x000ea4000c1e1900 */
[----:B--2---:R-:W-:-:S04]  /*0ac0*/  @!P0 ISETP.NE.AND P2, PT, R12, 0x1, PT ;  /* 0x000000010c00880c */ /* 0x004fc80003f45270 */
[----:B------:R-:W-:-:S04]  /*0ad0*/  @!P0 FSEL R0, R0, R19, !P2 ;  /* 0x0000001300008208 */ /* 0x000fc80005000000 */
[----:B---3--:R-:W-:Y:S01]  /*0ae0*/  FSETP.GEU.AND P2, PT, R21, R0, PT ;  /* 0x000000001500720b */ /* 0x008fe20003f4e000 */
[----:B------:R-:W-:-:S04]  /*0af0*/  VIADD R19, R13, 0x4 ;  /* 0x000000040d137836 */ /* 0x000fc80000000000 */
[----:B------:R-:W-:-:S05]  /*0b00*/  IMAD.WIDE.U32 R8, R19, 0x4, R8 ;  /* 0x0000000413087825 */ /* 0x000fca00078e0008 */
[----:B------:R-:W2:Y:S04]  /*0b10*/  LDG.E R23, desc[UR6][R8.64] ;  /* 0x0000000608177981 */ /* 0x000ea8000c1e1900 */
[----:B------:R-:W3:Y:S01]  /*0b20*/  @!P2 LDG.E R20, desc[UR6][R14.64+0xc] ;  /* 0x00000c060e14a981 */ /* 0x000ee2000c1e1900 */
[----:B------:R-:W-:-:S03]  /*0b30*/  IMAD.WIDE.U32 R6, R19, 0x4, R6 ;  /* 0x0000000413067825 */ /* 0x000fc600078e0006 */
[----:B------:R-:W4:Y:S01]  /*0b40*/  LDG.E R17, desc[UR6][R8.64+0x4] ;  /* 0x0000040608117981 */ /* 0x000f22000c1e1900 */
[----:B---3--:R-:W-:-:S04]  /*0b50*/  @!P2 ISETP.NE.AND P3, PT, R20, 0x1, PT ;  /* 0x000000011400a80c */ /* 0x008fc80003f65270 */
[----:B------:R-:W-:Y:S02]  /*0b60*/  @!P2 FSEL R0, R0, R21, !P3 ;  /* 0x000000150000a208 */ /* 0x000fe40005800000 */
[----:B------:R-:W-:Y:S01]  /*0b70*/  @!P5 SEL R10, R10, R13, !P6 ;  /* 0x0000000d0a0ad207 */ /* 0x000fe20007000000 */
[----:B------:R-:W3:Y:S01]  /*0b80*/  LDG.E R21, desc[UR6][R8.64+0x8] ;  /* 0x0000080608157981 */ /* 0x000ee2000c1e1900 */
[----:B--2---:R-:W-:-:S13]  /*0b90*/  FSETP.GEU.AND P3, PT, R23, R0, PT ;  /* 0x000000001700720b */ /* 0x004fda0003f6e000 */
[----:B------:R-:W2:Y:S02]  /*0ba0*/  @!P3 LDG.E R16, desc[UR6][R6.64] ;  /* 0x000000060610b981 */ /* 0x000ea4000c1e1900 */
[----:B--2---:R-:W-:-:S04]  /*0bb0*/  @!P3 ISETP.NE.AND P4, PT, R16, 0x1, PT ;  /* 0x000000011000b80c */ /* 0x004fc80003f85270 */
[----:B------:R-:W-:-:S04]  /*0bc0*/  @!P3 FSEL R0, R0, R23, !P4 ;  /* 0x000000170000b208 */ /* 0x000fc80006000000 */
[----:B----4-:R-:W-:-:S13]  /*0bd0*/  FSETP.GEU.AND P5, PT, R17, R0, PT ;  /* 0x000000001100720b */ /* 0x010fda0003fae000 */
[----:B------:R-:W2:Y:S01]  /*0be0*/  @!P5 LDG.E R14, desc[UR6][R6.64+0x4] ;  /* 0x00000406060ed981 */ /* 0x000ea2000c1e1900 */
[----:B------:R-:W-:-:S13]  /*0bf0*/  ISETP.NE.AND P6, PT, R18, 0x1, !P1 ;  /* 0x000000011200780c */ /* 0x000fda0004fc5270 */
[----:B------:R-:W-:Y:S01]  /*0c00*/  @P6 VIADD R10, R13, 0x1 ;  /* 0x000000010d0a6836 */ /* 0x000fe20000000000 */
[----:B--2---:R-:W-:-:S04]  /*0c10*/  @!P5 ISETP.NE.AND P6, PT, R14, 0x1, PT ;  /* 0x000000010e00d80c */ /* 0x004fc80003fc5270 */
[----:B------:R-:W-:Y:S02]  /*0c20*/  @!P5 FSEL R0, R0, R17, !P6 ;  /* 0x000000110000d208 */ /* 0x000fe40007000000 */
[----:B------:R-:W2:Y:S02]  /*0c30*/  LDG.E R17, desc[UR6][R8.64+0xc] ;  /* 0x00000c0608117981 */ /* 0x000ea4000c1e1900 */
[----:B---3--:R-:W-:-:S13]  /*0c40*/  FSETP.GEU.AND P6, PT, R21, R0, PT ;  /* 0x000000001500720b */ /* 0x008fda0003fce000 */
        /* <DEDUP_REMOVED lines=8> */
[----:B------:R-:W-:-:S11]  /*0cd0*/  ISETP.NE.AND P2, PT, R15, 0x1, !P6 ;  /* 0x000000010f00780c */ /* 0x000fd60007745270 */
[----:B------:R-:W-:Y:S01]  /*0ce0*/  @P0 VIADD R10, R13, 0x3 ;  /* 0x000000030d0a0836 */ /* 0x000fe20000000000 */
[----:B------:R-:W-:-:S04]  /*0cf0*/  ISETP.NE.AND P0, PT, R14, 0x1, !P5 ;  /* 0x000000010e00780c */ /* 0x000fc80006f05270 */
[----:B------:R-:W-:Y:S01]  /*0d00*/  @!P3 SEL R10, R10, R19, !P4 ;  /* 0x000000130a0ab207 */ /* 0x000fe20006000000 */
[----:B------:R-:W-:-:S08]  /*0d10*/  VIADD R13, R19, 0x4 ;  /* 0x00000004130d7836 */ /* 0x000fd00000000000 */
[C---:B------:R-:W-:Y:S02]  /*0d20*/  @P0 VIADD R10, R19.reuse, 0x1 ;  /* 0x00000001130a0836 */ /* 0x040fe40000000000 */
[----:B------:R-:W-:Y:S01]  /*0d30*/  @P2 VIADD R10, R19, 0x2 ;  /* 0x00000002130a2836 */ /* 0x000fe20000000000 */
[----:B------:R-:W-:Y:S02]  /*0d40*/  PLOP3.LUT P0, PT, PT, PT, PT, 0x8, 0x80 ;  /* 0x000000000080781c */ /* 0x000fe40003f0e170 */
[C---:B--2---:R-:W-:Y:S02]  /*0d50*/  ISETP.NE.AND P3, PT, R12.reuse, 0x1, !P1 ;  /* 0x000000010c00780c */ /* 0x044fe40004f65270 */
[----:B------:R-:W-:-:S04]  /*0d60*/  @!P1 ISETP.NE.AND P2, PT, R12, 0x1, PT ;  /* 0x000000010c00980c */ /* 0x000fc80003f45270 */
[----:B------:R-:W-:-:S07]  /*0d70*/  @!P1 FSEL R0, R0, R17, !P2 ;  /* 0x0000001100009208 */ /* 0x000fce0005000000 */
[----:B------:R-:W-:-:S07]  /*0d80*/  @P3 VIADD R10, R19, 0x3 ;  /* 0x00000003130a3836 */ /* 0x000fce0000000000 */
.L_x_8:
[----:B------:R-:W-:-:S13]  /*0d90*/  ISETP.NE.OR P0, PT, R13, R11, P0 ;  /* 0x0000000b0d00720c */ /* 0x000fda0000705670 */
[----:B------:R-:W-:Y:S05]  /*0da0*/  @!P0 BRA `(.L_x_4) ;  /* 0x0000000000808947 */ /* 0x000fea0003800000 */
.L_x_5:
[----:B0-----:R-:W-:-:S05]  /*0db0*/  IMAD.WIDE.U32 R8, R13, 0x4, R2 ;  /* 0x000000040d087825 */ /* 0x001fca00078e0002 */
[----:B------:R-:W2:Y:S01]  /*0dc0*/  LDG.E R15, desc[UR6][R8.64] ;  /* 0x00000006080f7981 */ /* 0x000ea2000c1e1900 */
[----:B-1----:R-:W-:-:S03]  /*0dd0*/  IMAD.WIDE.U32 R6, R13, 0x4, R4 ;  /* 0x000000040d067825 */ /* 0x002fc600078e0004 */
        /* <DEDUP_REMOVED lines=15> */
[----:B---3--:R-:W-:-:S13]  /*0ed0*/  FSETP.GEU.AND P3, PT, R17, R0, PT ;  /* 0x000000001100720b */ /* 0x008fda0003f6e000 */
[----:B------:R-:W2:Y:S01]  /*0ee0*/  @!P3 LDG.E R15, desc[UR6][R6.64+0xc] ;  /* 0x00000c06060fb981 */ /* 0x000ea2000c1e1900 */
[----:B------:R-:W-:Y:S02]  /*0ef0*/  ISETP.NE.AND P6, PT, R12, 0x1, !P1 ;  /* 0x000000010c00780c */ /* 0x000fe40004fc5270 */
[----:B------:R-:W-:Y:S02]  /*0f00*/  ISETP.NE.AND P5, PT, R14, 0x1, !P4 ;  /* 0x000000010e00780c */ /* 0x000fe400067a5270 */
[----:B------:R-:W-:-:S09]  /*0f10*/  @!P2 SEL R10, R10, R13, !P0 ;  /* 0x0000000d0a0aa207 */ /* 0x000fd20004000000 */
[C---:B------:R-:W-:Y:S02]  /*0f20*/  @P6 VIADD R10, R13.reuse, 0x1 ;  /* 0x000000010d0a6836 */ /* 0x040fe40000000000 */
[----:B------:R-:W-:Y:S01]  /*0f30*/  @P5 VIADD R10, R13, 0x2 ;  /* 0x000000020d0a5836 */ /* 0x000fe20000000000 */
[----:B--2---:R-:W-:-:S13]  /*0f40*/  ISETP.NE.AND P0, PT, R15, 0x1, !P3 ;  /* 0x000000010f00780c */ /* 0x004fda0005f05270 */
[C---:B------:R-:W-:Y:S02]  /*0f50*/  @P0 VIADD R10, R13.reuse, 0x3 ;  /* 0x000000030d0a0836 */ /* 0x040fe40000000000 */
[----:B------:R-:W-:-:S05]  /*0f60*/  VIADD R13, R13, 0x4 ;  /* 0x000000040d0d7836 */ /* 0x000fca0000000000 */
[----:B------:R-:W-:Y:S02]  /*0f70*/  ISETP.NE.AND P1, PT, R13, R11, PT ;  /* 0x0000000b0d00720c */ /* 0x000fe40003f25270 */
[----:B------:R-:W-:-:S04]  /*0f80*/  @!P3 ISETP.NE.AND P0, PT, R15, 0x1, PT ;  /* 0x000000010f00b80c */ /* 0x000fc80003f05270 */
[----:B------:R-:W-:-:S07]  /*0f90*/  @!P3 FSEL R0, R0, R17, !P0 ;  /* 0x000000110000b208 */ /* 0x000fce0004000000 */
[----:B------:R-:W-:Y:S05]  /*0fa0*/  @P1 BRA `(.L_x_5) ;  /* 0xfffffffc00801947 */ /* 0x000fea000383ffff */
.L_x_4:
[----:B------:R-:W-:-:S09]  /*0fb0*/  UISETP.NE.AND UP0, UPT, UR4, URZ, UPT ;  /* 0x000000ff0400728c */ /* 0x000fd2000bf05270 */
[----:B------:R-:W-:Y:S05]  /*0fc0*/  BRA.U !UP0, `(.L_x_3) ;  /* 0x0000000108687547 */ /* 0x000fea000b800000 */
[----:B0-----:R-:W0:Y:S01]  /*0fd0*/  LDC.64 R2, c[0x0][0x388] ;  /* 0x0000e200ff027b82 */ /* 0x001e220000000a00 */
[----:B------:R-:W-:-:S07]  /*0fe0*/  UIADD3 UR4, UPT, UPT, -UR4, URZ, URZ ;  /* 0x000000ff04047290 */ /* 0x000fce000fffe1ff */
[----:B-1----:R-:W1:Y:S01]  /*0ff0*/  LDC.64 R4, c[0x0][0x380] ;  /* 0x0000e000ff047b82 */ /* 0x002e620000000a00 */
[----:B0-----:R-:W-:-:S04]  /*1000*/  IMAD.WIDE.U32 R2, R11, 0x4, R2 ;  /* 0x000000040b027825 */ /* 0x001fc800078e0002 */
[----:B------:R-:W-:Y:S02]  /*1010*/  IMAD.MOV.U32 R7, RZ, RZ, R2 ;  /* 0x000000ffff077224 */ /* 0x000fe400078e0002 */
[----:B------:R-:W-:Y:S02]  /*1020*/  IMAD.MOV.U32 R8, RZ, RZ, R3 ;  /* 0x000000ffff087224 */ /* 0x000fe400078e0003 */
[----:B-1----:R-:W-:-:S04]  /*1030*/  IMAD.WIDE.U32 R4, R11, 0x4, R4 ;  /* 0x000000040b047825 */ /* 0x002fc800078e0004 */
[----:B------:R-:W-:-:S07]  /*1040*/  IMAD.MOV.U32 R6, RZ, RZ, R4 ;  /* 0x000000ffff067224 */ /* 0x000fce00078e0004 */
.L_x_9:
[----:B------:R-:W-:Y:S02]  /*1050*/  IMAD.MOV.U32 R2, RZ, RZ, R6 ;  /* 0x000000ffff027224 */ /* 0x000fe400078e0006 */
[----:B------:R-:W-:-:S05]  /*1060*/  IMAD.MOV.U32 R3, RZ, RZ, R5 ;  /* 0x000000ffff037224 */ /* 0x000fca00078e0005 */
[----:B------:R-:W2:Y:S02]  /*1070*/  LDG.E R9, desc[UR6][R2.64] ;  /* 0x0000000602097981 */ /* 0x000ea4000c1e1900 */
[----:B--2---:R-:W-:-:S13]  /*1080*/  FSETP.GEU.AND P0, PT, R9, R0, PT ;  /* 0x000000000900720b */ /* 0x004fda0003f0e000 */
[----:B------:R-:W-:Y:S02]  /*1090*/  @!P0 IMAD.MOV.U32 R2, RZ, RZ, R7 ;  /* 0x000000ffff028224 */ /* 0x000fe400078e0007 */
[----:B------:R-:W-:-:S05]  /*10a0*/  @!P0 IMAD.MOV.U32 R3, RZ, RZ, R8 ;  /* 0x000000ffff038224 */ /* 0x000fca00078e0008 */
[----:B------:R-:W2:Y:S01]  /*10b0*/  @!P0 LDG.E R4, desc[UR6][R2.64] ;  /* 0x0000000602048981 */ /* 0x000ea2000c1e1900 */
[----:B------:R-:W-:Y:S01]  /*10c0*/  UIADD3 UR4, UPT, UPT, UR4, 0x1, URZ ;  /* 0x0000000104047890 */ /* 0x000fe2000fffe0ff */
[----:B------:R-:W-:Y:S02]  /*10d0*/  IADD3 R6, P3, PT, R6, 0x4, RZ ;  /* 0x0000000406067810 */ /* 0x000fe40007f7e0ff */
[----:B------:R-:W-:Y:S01]  /*10e0*/  IADD3 R7, P2, PT, R7, 0x4, RZ ;  /* 0x0000000407077810 */ /* 0x000fe20007f5e0ff */
[----:B------:R-:W-:Y:S02]  /*10f0*/  UISETP.NE.AND UP0, UPT, UR4, URZ, UPT ;  /* 0x000000ff0400728c */ /* 0x000fe4000bf05270 */
[----:B------:R-:W-:Y:S02]  /*1100*/  IMAD.X R5, RZ, RZ, R5, P3 ;  /* 0x000000ffff057224 */ /* 0x000fe400018e0605 */
[----:B------:R-:W-:Y:S01]  /*1110*/  IMAD.X R8, RZ, RZ, R8, P2 ;  /* 0x000000ffff087224 */ /* 0x000fe200010e0608 */
[----:B--2---:R-:W-:-:S04]  /*1120*/  @!P0 ISETP.NE.AND P1, PT, R4, 0x1, PT ;  /* 0x000000010400880c */ /* 0x004fc80003f25270 */
[----:B------:R-:W-:Y:S01]  /*1130*/  @!P0 SEL R10, R10, R11, !P1 ;  /* 0x0000000b0a0a8207 */ /* 0x000fe20004800000 */
[----:B------:R-:W-:Y:S01]  /*1140*/  VIADD R11, R11, 0x1 ;  /* 0x000000010b0b7836 */ /* 0x000fe20000000000 */
[----:B------:R-:W-:Y:S01]  /*1150*/  @!P0 FSEL R0, R0, R9, !P1 ;  /* 0x0000000900008208 */ /* 0x000fe20004800000 */
[----:B------:R-:W-:Y:S06]  /*1160*/  BRA.U UP0, `(.L_x_9) ;  /* 0xfffffffd00b87547 */ /* 0x000fec000b83ffff */
.L_x_3:
[----:B-1----:R-:W1:Y:S01]  /*1170*/  LDC.64 R4, c[0x0][0x388] ;  /* 0x0000e200ff047b82 */ /* 0x002e620000000a00 */
[----:B------:R-:W-:-:S07]  /*1180*/  IMAD.MOV.U32 R7, RZ, RZ, 0x1 ;  /* 0x00000001ff077424 */ /* 0x000fce00078e00ff */
[----:B0-----:R-:W0:Y:S01]  /*1190*/  LDC.64 R2, c[0x0][0x390] ;  /* 0x0000e400ff027b82 */ /* 0x001e220000000a00 */
[----:B-1----:R-:W-:Y:S01]  /*11a0*/  IMAD.WIDE R4, R10, 0x4, R4 ;  /* 0x000000040a047825 */ /* 0x002fe200078e0204 */
[----:B0-----:R-:W-:Y:S04]  /*11b0*/  STG.E desc[UR6][R2.64], R10 ;  /* 0x0000000a02007986 */ /* 0x001fe8000c101906 */
[----:B------:R-:W-:Y:S01]  /*11c0*/  STG.E desc[UR6][R4.64], R7 ;  /* 0x0000000704007986 */ /* 0x000fe2000c101906 */
[----:B------:R-:W-:Y:S05]  /*11d0*/  EXIT ;  /* 0x000000000000794d */ /* 0x000fea0003800000 */
.L_x_10:
        /* <DEDUP_REMOVED lines=10> */
.L_x_12:


//--------------------- .nv.shared.reserved.0     --------------------------
	.section	.nv.shared.reserved.0,"aw",@nobits
	.weak		__nv_reservedSMEM_offset_0_alias
	.size		__nv_reservedSMEM_offset_0_alias, 0, 64
	.other		__nv_reservedSMEM_offset_0_alias,@"STO_CUDA_RESERVED_SHARED STV_DEFAULT"
__nv_reservedSMEM_offset_0_alias:
	.zero		0
	.zero		64


//--------------------- .nv.constant0._Z8cudasyncPfS_PiS0_S0_ --------------------------
	.section	.nv.constant0._Z8cudasyncPfS_PiS0_S0_,"a",@progbits
	.sectionflags	@""
	.align	4
.nv.constant0._Z8cudasyncPfS_PiS0_S0_:
	.zero		936


//--------------------- .nv.constant0._Z11nearestNodePfPiS0_i --------------------------
	.section	.nv.constant0._Z11nearestNodePfPiS0_i,"a",@progbits
	.sectionflags	@""
	.align	4
.nv.constant0._Z11nearestNodePfPiS0_i:
	.zero		924


//--------------------- SYMBOLS --------------------------

	.type		.nv.reservedSmem.offset0,@object
	.size		.nv.reservedSmem.offset0,0x4
